	.headerflags	@"EF_CUDA_TEXMODE_UNIFIED EF_CUDA_64BIT_ADDRESS EF_CUDA_ACCELERATORS EF_CUDA_SM90 EF_CUDA_VIRTUAL_SM(EF_CUDA_SM90)"
	.elftype	@"ET_EXEC"


//--------------------- .nv.info                  --------------------------
	.section	.nv.info,"",@"SHT_CUDA_INFO"
	.align	4


	//----- nvinfo : EIATTR_REGCOUNT
	.align		4
        /*0000*/ 	.byte	0x04, 0x2f
        /*0002*/ 	.short	(.L_3 - .L_2)
	.align		4
.L_2:
        /*0004*/ 	.word	index@(triton_poi_fused__native_batch_norm_legit_no_training_add_relu_18)
        /*0008*/ 	.word	0x00000026


	//----- nvinfo : EIATTR_MIN_STACK_SIZE
	.align		4
.L_3:
        /*000c*/ 	.byte	0x04, 0x12
        /*000e*/ 	.short	(.L_5 - .L_4)
	.align		4
.L_4:
        /*0010*/ 	.word	index@(triton_poi_fused__native_batch_norm_legit_no_training_add_relu_18)
        /*0014*/ 	.word	0x00000000


	//----- nvinfo : EIATTR_FRAME_SIZE
	.align		4
.L_5:
        /*0018*/ 	.byte	0x04, 0x11
        /*001a*/ 	.short	(.L_7 - .L_6)
	.align		4
.L_6:
        /*001c*/ 	.word	index@(triton_poi_fused__native_batch_norm_legit_no_training_add_relu_18)
        /*0020*/ 	.word	0x00000000


	//----- nvinfo : EIATTR_MIN_STACK_SIZE
	.align		4
.L_7:
        /*0024*/ 	.byte	0x04, 0x12
        /*0026*/ 	.short	(.L_9 - .L_8)
	.align		4
.L_8:
        /*0028*/ 	.word	index@(triton_poi_fused__native_batch_norm_legit_no_training_add_relu_18)
        /*002c*/ 	.word	0x00000000
.L_9:


//--------------------- .nv.info.triton_poi_fused__native_batch_norm_legit_no_training_add_relu_18 --------------------------
	.section	.nv.info.triton_poi_fused__native_batch_norm_legit_no_training_add_relu_18,"",@"SHT_CUDA_INFO"
	.sectionflags	@""
	.align	4


	//----- nvinfo : EIATTR_CUDA_API_VERSION
	.align		4
        /*0000*/ 	.byte	0x04, 0x37
        /*0002*/ 	.short	(.L_11 - .L_10)
.L_10:
        /*0004*/ 	.word	0x0000007c


	//----- nvinfo : EIATTR_KPARAM_INFO
	.align		4
.L_11:
        /*0008*/ 	.byte	0x04, 0x17
        /*000a*/ 	.short	(.L_13 - .L_12)
.L_12:
        /*000c*/ 	.word	0x00000000
        /*0010*/ 	.short	0x000b
        /*0012*/ 	.short	0x0058
        /*0014*/ 	.byte	0x00, 0xf0, 0x11, 0x00


	//----- nvinfo : EIATTR_KPARAM_INFO
	.align		4
.L_13:
        /*0018*/ 	.byte	0x04, 0x17
        /*001a*/ 	.short	(.L_15 - .L_14)
.L_14:
        /*001c*/ 	.word	0x00000000
        /*0020*/ 	.short	0x000a
        /*0022*/ 	.short	0x0050
        /*0024*/ 	.byte	0x00, 0xf4, 0x21, 0x00


	//----- nvinfo : EIATTR_KPARAM_INFO
	.align		4
.L_15:
        /*0028*/ 	.byte	0x04, 0x17
        /*002a*/ 	.short	(.L_17 - .L_16)
.L_16:
        /*002c*/ 	.word	0x00000000
        /*0030*/ 	.short	0x0009
        /*0032*/ 	.short	0x0048
        /*0034*/ 	.byte	0x00, 0xf4, 0x21, 0x00


	//----- nvinfo : EIATTR_KPARAM_INFO
	.align		4
.L_17:
        /*0038*/ 	.byte	0x04, 0x17
        /*003a*/ 	.short	(.L_19 - .L_18)
.L_18:
        /*003c*/ 	.word	0x00000000
        /*0040*/ 	.short	0x0008
        /*0042*/ 	.short	0x0040
        /*0044*/ 	.byte	0x00, 0xf4, 0x21, 0x00


	//----- nvinfo : EIATTR_KPARAM_INFO
	.align		4
.L_19:
        /*0048*/ 	.byte	0x04, 0x17
        /*004a*/ 	.short	(.L_21 - .L_20)
.L_20:
        /*004c*/ 	.word	0x00000000
        /*0050*/ 	.short	0x0007
        /*0052*/ 	.short	0x0038
        /*0054*/ 	.byte	0x00, 0xf4, 0x21, 0x00


	//----- nvinfo : EIATTR_KPARAM_INFO
	.align		4
.L_21:
        /*0058*/ 	.byte	0x04, 0x17
        /*005a*/ 	.short	(.L_23 - .L_22)
.L_22:
        /*005c*/ 	.word	0x00000000
        /*0060*/ 	.short	0x0006
        /*0062*/ 	.short	0x0030
        /*0064*/ 	.byte	0x00, 0xf4, 0x21, 0x00


	//----- nvinfo : EIATTR_KPARAM_INFO
	.align		4
.L_23:
        /*0068*/ 	.byte	0x04, 0x17
        /*006a*/ 	.short	(.L_25 - .L_24)
.L_24:
        /*006c*/ 	.word	0x00000000
        /*0070*/ 	.short	0x0005
        /*0072*/ 	.short	0x0028
        /*0074*/ 	.byte	0x00, 0xf4, 0x21, 0x00


	//----- nvinfo : EIATTR_KPARAM_INFO
	.align		4
.L_25:
        /*0078*/ 	.byte	0x04, 0x17
        /*007a*/ 	.short	(.L_27 - .L_26)
.L_26:
        /*007c*/ 	.word	0x00000000
        /*0080*/ 	.short	0x0004
        /*0082*/ 	.short	0x0020
        /*0084*/ 	.byte	0x00, 0xf4, 0x21, 0x00


	//----- nvinfo : EIATTR_KPARAM_INFO
	.align		4
.L_27:
        /*0088*/ 	.byte	0x04, 0x17
        /*008a*/ 	.short	(.L_29 - .L_28)
.L_28:
        /*008c*/ 	.word	0x00000000
        /*0090*/ 	.short	0x0003
        /*0092*/ 	.short	0x0018
        /*0094*/ 	.byte	0x00, 0xf4, 0x21, 0x00


	//----- nvinfo : EIATTR_KPARAM_INFO
	.align		4
.L_29:
        /*0098*/ 	.byte	0x04, 0x17
        /*009a*/ 	.short	(.L_31 - .L_30)
.L_30:
        /*009c*/ 	.word	0x00000000
        /*00a0*/ 	.short	0x0002
        /*00a2*/ 	.short	0x0010
        /*00a4*/ 	.byte	0x00, 0xf4, 0x21, 0x00


	//----- nvinfo : EIATTR_KPARAM_INFO
	.align		4
.L_31:
        /*00a8*/ 	.byte	0x04, 0x17
        /*00aa*/ 	.short	(.L_33 - .L_32)
.L_32:
        /*00ac*/ 	.word	0x00000000
        /*00b0*/ 	.short	0x0001
        /*00b2*/ 	.short	0x0008
        /*00b4*/ 	.byte	0x00, 0xf4, 0x21, 0x00


	//----- nvinfo : EIATTR_KPARAM_INFO
	.align		4
.L_33:
        /*00b8*/ 	.byte	0x04, 0x17
        /*00ba*/ 	.short	(.L_35 - .L_34)
.L_34:
        /*00bc*/ 	.word	0x00000000
        /*00c0*/ 	.short	0x0000
        /*00c2*/ 	.short	0x0000
        /*00c4*/ 	.byte	0x00, 0xf4, 0x21, 0x00


	//----- nvinfo : EIATTR_SPARSE_MMA_MASK
	.align		4
.L_35:
        /*00c8*/ 	.byte	0x03, 0x50
        /*00ca*/ 	.short	0x0000


	//----- nvinfo : EIATTR_MAXREG_COUNT
	.align		4
        /*00cc*/ 	.byte	0x03, 0x1b
        /*00ce*/ 	.short	0x00ff


	//----- nvinfo : EIATTR_EXIT_INSTR_OFFSETS
	.align		4
        /*00d0*/ 	.byte	0x04, 0x1c
        /*00d2*/ 	.short	(.L_37 - .L_36)


	//   ....[0]....
.L_36:
        /*00d4*/ 	.word	0x00000a20


	//----- nvinfo : EIATTR_REQNTID
	.align		4
.L_37:
        /*00d8*/ 	.byte	0x04, 0x10
        /*00da*/ 	.short	(.L_39 - .L_38)
.L_38:
        /*00dc*/ 	.word	0x00000080
        /*00e0*/ 	.word	0x00000001
        /*00e4*/ 	.word	0x00000001


	//----- nvinfo : EIATTR_CBANK_PARAM_SIZE
	.align		4
.L_39:
        /*00e8*/ 	.byte	0x03, 0x19
        /*00ea*/ 	.short	0x005c


	//----- nvinfo : EIATTR_PARAM_CBANK
	.align		4
        /*00ec*/ 	.byte	0x04, 0x0a
        /*00ee*/ 	.short	(.L_41 - .L_40)
	.align		4
.L_40:
        /*00f0*/ 	.word	index@(.nv.constant0.triton_poi_fused__native_batch_norm_legit_no_training_add_relu_18)
        /*00f4*/ 	.short	0x0210
        /*00f6*/ 	.short	0x005c


	//----- nvinfo : EIATTR_SW_WAR
	.align		4
.L_41:
        /*00f8*/ 	.byte	0x04, 0x36
        /*00fa*/ 	.short	(.L_43 - .L_42)
.L_42:
        /*00fc*/ 	.word	0x00000008
.L_43:


//--------------------- .nv.callgraph             --------------------------
	.section	.nv.callgraph,"",@"SHT_CUDA_CALLGRAPH"
	.align	4
	.sectionentsize	8
	.align		4
        /*0000*/ 	.word	0x00000000
	.align		4
        /*0004*/ 	.word	0xffffffff
	.align		4
        /*0008*/ 	.word	0x00000000
	.align		4
        /*000c*/ 	.word	0xfffffffe
	.align		4
        /*0010*/ 	.word	0x00000000
	.align		4
        /*0014*/ 	.word	0xfffffffd
	.align		4
        /*0018*/ 	.word	0x00000000
	.align		4
        /*001c*/ 	.word	0xfffffffc


//--------------------- .nv.constant4             --------------------------
	.section	.nv.constant4,"a",@progbits
	.align	8
	.align		8
.nv.constant4:
        /*0000*/ 	.dword	_$_str
	.align		8
        /*0008*/ 	.dword	_$_str_$_2


//--------------------- .text.triton_poi_fused__native_batch_norm_legit_no_training_add_relu_18 --------------------------
	.section	.text.triton_poi_fused__native_batch_norm_legit_no_training_add_relu_18,"ax",@progbits
	.align	128
        .global         triton_poi_fused__native_batch_norm_legit_no_training_add_relu_18
        .type           triton_poi_fused__native_batch_norm_legit_no_training_add_relu_18,@function
        .size           triton_poi_fused__native_batch_norm_legit_no_training_add_relu_18,(.L_x_1 - triton_poi_fused__native_batch_norm_legit_no_training_add_relu_18)
        .other          triton_poi_fused__native_batch_norm_legit_no_training_add_relu_18,@"STO_CUDA_ENTRY STV_DEFAULT"
triton_poi_fused__native_batch_norm_legit_no_training_add_relu_18:
.text.triton_poi_fused__native_batch_norm_legit_no_training_add_relu_18:
[----:B------:R-:W-:Y:S01]  /*0000*/  LDC R1, c[0x0][0x28] ;  /* 0x00000a00ff017b82 */ /* 0x000fe20000000800 */
[----:B------:R-:W1:Y:S07]  /*0010*/  S2R R0, SR_TID.X ;  /* 0x0000000000007919 */ /* 0x000e6e0000002100 */
[----:B------:R-:W2:Y:S01]  /*0020*/  LDC.64 R16, c[0x0][0x228] ;  /* 0x00008a00ff107b82 */ /* 0x000ea20000000a00 */
[----:B------:R-:W-:Y:S01]  /*0030*/  ULDC.64 UR4, c[0x0][0x208] ;  /* 0x0000820000047ab9 */ /* 0x000fe20000000a00 */
[----:B------:R-:W3:Y:S06]  /*0040*/  S2R R5, SR_CTAID.X ;  /* 0x0000000000057919 */ /* 0x000eec0000002500 */
[----:B------:R-:W4:Y:S08]  /*0050*/  LDC.64 R32, c[0x0][0x218] ;  /* 0x00008600ff207b82 */ /* 0x000f300000000a00 */
[----:B------:R-:W5:Y:S08]  /*0060*/  LDC.64 R28, c[0x0][0x220] ;  /* 0x00008800ff1c7b82 */ /* 0x000f700000000a00 */
[----:B------:R-:W5:Y:S01]  /*0070*/  LDC.64 R20, c[0x0][0x230] ;  /* 0x00008c00ff147b82 */ /* 0x000f620000000a00 */
[----:B-1----:R-:W-:-:S07]  /*0080*/  SHF.L.U32 R0, R0, 0x2, RZ ;  /* 0x0000000200007819 */ /* 0x002fce00000006ff */
[----:B------:R-:W1:Y:S01]  /*0090*/  LDC.64 R6, c[0x0][0x250] ;  /* 0x00009400ff067b82 */ /* 0x000e620000000a00 */
[----:B---3--:R-:W-:Y:S02]  /*00a0*/  SHF.R.S32.HI R3, RZ, 0x16, R5 ;  /* 0x00000016ff037819 */ /* 0x008fe40000011405 */
[----:B------:R-:W-:Y:S02]  /*00b0*/  LOP3.LUT R0, R0, 0x1fc, RZ, 0xc0, !PT ;  /* 0x000001fc00007812 */ /* 0x000fe400078ec0ff */
[----:B------:R-:W-:Y:S02]  /*00c0*/  SGXT R3, R3, 0x1 ;  /* 0x000000010303781a */ /* 0x000fe40000000200 */
[----:B------:R-:W-:Y:S02]  /*00d0*/  LEA R0, R5, R0, 0x9 ;  /* 0x0000000005007211 */ /* 0x000fe400078e48ff */
[----:B------:R-:W3:Y:S02]  /*00e0*/  LDC.64 R4, c[0x0][0x238] ;  /* 0x00008e00ff047b82 */ /* 0x000ee40000000a00 */
[----:B------:R-:W-:-:S04]  /*00f0*/  LEA.HI R3, R3, R0, RZ, 0xa ;  /* 0x0000000003037211 */ /* 0x000fc800078f50ff */
[----:B------:R-:W-:-:S04]  /*0100*/  LOP3.LUT R3, R3, 0xfffffc00, RZ, 0xc0, !PT ;  /* 0xfffffc0003037812 */ /* 0x000fc800078ec0ff */
[----:B------:R-:W-:-:S05]  /*0110*/  IADD3 R2, R0, -R3, RZ ;  /* 0x8000000300027210 */ /* 0x000fca0007ffe0ff */
[----:B--2---:R-:W-:-:S06]  /*0120*/  IMAD.WIDE R16, R2, 0x4, R16 ;  /* 0x0000000402107825 */ /* 0x004fcc00078e0210 */
[----:B------:R-:W2:Y:S01]  /*0130*/  LDG.E.EL.128 R16, desc[UR4][R16.64] ;  /* 0x0000000410107981 */ /* 0x000ea2000c2e1d00 */
[----:B----4-:R-:W-:-:S04]  /*0140*/  IMAD.WIDE R32, R0, 0x4, R32 ;  /* 0x0000000400207825 */ /* 0x010fc800078e0220 */
[C---:B-----5:R-:W-:Y:S02]  /*0150*/  IMAD.WIDE R28, R2.reuse, 0x4, R28 ;  /* 0x00000004021c7825 */ /* 0x060fe400078e021c */
[----:B------:R-:W4:Y:S02]  /*0160*/  LDG.E.128 R32, desc[UR4][R32.64] ;  /* 0x0000000420207981 */ /* 0x000f24000c1e1d00 */
[C---:B0-----:R-:W-:Y:S02]  /*0170*/  IMAD.WIDE R20, R2.reuse, 0x4, R20 ;  /* 0x0000000402147825 */ /* 0x041fe400078e0214 */
[----:B------:R-:W4:Y:S02]  /*0180*/  LDG.E.EL.128 R28, desc[UR4][R28.64] ;  /* 0x000000041c1c7981 */ /* 0x000f24000c2e1d00 */
[----:B---3--:R-:W-:Y:S02]  /*0190*/  IMAD.WIDE R24, R2, 0x4, R4 ;  /* 0x0000000402187825 */ /* 0x008fe400078e0204 */
[----:B------:R-:W3:Y:S04]  /*01a0*/  LDG.E.EL.128 R20, desc[UR4][R20.64] ;  /* 0x0000000414147981 */ /* 0x000ee8000c2e1d00 */
[----:B------:R-:W3:Y:S01]  /*01b0*/  LDG.E.EL.128 R24, desc[UR4][R24.64] ;  /* 0x0000000418187981 */ /* 0x000ee2000c2e1d00 */
[----:B------:R-:W-:Y:S01]  /*01c0*/  HFMA2.MMA R3, -RZ, RZ, 1.625, 0 ;  /* 0x3e800000ff037435 */ /* 0x000fe200000001ff */
[----:B--2---:R-:W-:Y:S01]  /*01d0*/  FADD R16, R16, 9.9999997473787516356e-06 ;  /* 0x3727c5ac10107421 */ /* 0x004fe20000000000 */
[----:B------:R-:W-:Y:S01]  /*01e0*/  FADD R17, R17, 9.9999997473787516356e-06 ;  /* 0x3727c5ac11117421 */ /* 0x000fe20000000000 */
[----:B------:R-:W-:-:S02]  /*01f0*/  FADD R18, R18, 9.9999997473787516356e-06 ;  /* 0x3727c5ac12127421 */ /* 0x000fc40000000000 */
[----:B------:R-:W0:Y:S01]  /*0200*/  MUFU.SQRT R8, R16 ;  /* 0x0000001000087308 */ /* 0x000e220000002000 */
[----:B----4-:R-:W-:-:S07]  /*0210*/  FADD R28, R32, -R28 ;  /* 0x8000001c201c7221 */ /* 0x010fce0000000000 */
[----:B------:R-:W2:Y:S01]  /*0220*/  MUFU.SQRT R4, R17 ;  /* 0x0000001100047308 */ /* 0x000ea20000002000 */
[----:B0-----:R-:W-:-:S07]  /*0230*/  FSETP.GT.AND P0, PT, R8, 8.50705917302346158658e+37, PT ;  /* 0x7e8000000800780b */ /* 0x001fce0003f04000 */
[----:B------:R-:W0:Y:S01]  /*0240*/  MUFU.SQRT R10, R18 ;  /* 0x00000012000a7308 */ /* 0x000e220000002000 */
[----:B------:R-:W-:Y:S02]  /*0250*/  FSETP.GEU.AND P1, PT, R8, 1.175494350822287508e-38, PT ;  /* 0x008000000800780b */ /* 0x000fe40003f2e000 */
[----:B------:R-:W-:Y:S02]  /*0260*/  FSEL R12, R3, 1, P0 ;  /* 0x3f800000030c7808 */ /* 0x000fe40000000000 */
[----:B--2---:R-:W-:Y:S01]  /*0270*/  FSETP.GEU.AND P2, PT, R4, 1.175494350822287508e-38, PT ;  /* 0x008000000400780b */ /* 0x004fe20003f4e000 */
[----:B------:R-:W-:Y:S01]  /*0280*/  @P0 FMUL R8, R8, 0.25 ;  /* 0x3e80000008080820 */ /* 0x000fe20000400000 */
[----:B------:R-:W-:-:S07]  /*0290*/  FSETP.GT.AND P0, PT, R4, 8.50705917302346158658e+37, PT ;  /* 0x7e8000000400780b */ /* 0x000fce0003f04000 */
[----:B------:R-:W-:Y:S01]  /*02a0*/  @!P1 FMUL R12, R12, 16777216 ;  /* 0x4b8000000c0c9820 */ /* 0x000fe20000400000 */
[----:B------:R-:W-:Y:S01]  /*02b0*/  @!P1 FMUL R8, R8, 16777216 ;  /* 0x4b80000008089820 */ /* 0x000fe20000400000 */
[----:B0-----:R-:W-:-:S03]  /*02c0*/  FSETP.GT.AND P1, PT, R10, 8.50705917302346158658e+37, PT ;  /* 0x7e8000000a00780b */ /* 0x001fc60003f24000 */
[----:B------:R0:W2:Y:S01]  /*02d0*/  MUFU.RCP R5, R8 ;  /* 0x0000000800057308 */ /* 0x0000a20000001000 */
[----:B------:R-:W-:Y:S01]  /*02e0*/  FSETP.GEU.AND P3, PT, R10, 1.175494350822287508e-38, PT ;  /* 0x008000000a00780b */ /* 0x000fe20003f6e000 */
[----:B0-----:R-:W0:Y:S01]  /*02f0*/  LDC.64 R8, c[0x0][0x248] ;  /* 0x00009200ff087b82 */ /* 0x001e220000000a00 */
[----:B--2---:R-:W-:Y:S01]  /*0300*/  FMUL R5, R5, R12 ;  /* 0x0000000c05057220 */ /* 0x004fe20000400000 */
[----:B-1----:R-:W-:-:S06]  /*0310*/  IMAD.WIDE R12, R2, 0x4, R6 ;  /* 0x00000004020c7825 */ /* 0x002fcc00078e0206 */
[----:B------:R-:W1:Y:S01]  /*0320*/  LDC.64 R6, c[0x0][0x240] ;  /* 0x00009000ff067b82 */ /* 0x000e620000000a00 */
[----:B------:R-:W2:Y:S01]  /*0330*/  LDG.E.EL.128 R12, desc[UR4][R12.64] ;  /* 0x000000040c0c7981 */ /* 0x000ea2000c2e1d00 */
[----:B------:R-:W-:Y:S01]  /*0340*/  @P0 FMUL R4, R4, 0.25 ;  /* 0x3e80000004040820 */ /* 0x000fe20000400000 */
[----:B------:R-:W-:Y:S01]  /*0350*/  @P1 FMUL R10, R10, 0.25 ;  /* 0x3e8000000a0a1820 */ /* 0x000fe20000400000 */
[----:B------:R-:W-:Y:S01]  /*0360*/  FMUL R5, R5, R28 ;  /* 0x0000001c05057220 */ /* 0x000fe20000400000 */
[C---:B------:R-:W-:Y:S01]  /*0370*/  FSEL R17, R3.reuse, 1, P1 ;  /* 0x3f80000003117808 */ /* 0x040fe20000800000 */
[----:B------:R-:W-:Y:S01]  /*0380*/  @!P2 FMUL R4, R4, 16777216 ;  /* 0x4b8000000404a820 */ /* 0x000fe20000400000 */
[----:B------:R-:W-:Y:S01]  /*0390*/  @!P3 FMUL R10, R10, 16777216 ;  /* 0x4b8000000a0ab820 */ /* 0x000fe20000400000 */
[----:B---3--:R-:W-:Y:S01]  /*03a0*/  FFMA R20, R20, R5, R24 ;  /* 0x0000000514147223 */ /* 0x008fe20000000018 */
[----:B------:R-:W-:Y:S01]  /*03b0*/  FSEL R5, R3, 1, P0 ;  /* 0x3f80000003057808 */ /* 0x000fe20000000000 */
[----:B------:R-:W-:Y:S01]  /*03c0*/  @!P3 FMUL R17, R17, 16777216 ;  /* 0x4b8000001111b820 */ /* 0x000fe20000400000 */
[----:B------:R-:W-:Y:S01]  /*03d0*/  FADD R29, R33, -R29 ;  /* 0x8000001d211d7221 */ /* 0x000fe20000000000 */
[----:B------:R-:W3:Y:S01]  /*03e0*/  MUFU.RCP R4, R4 ;  /* 0x0000000400047308 */ /* 0x000ee20000001000 */
[----:B0-----:R-:W-:-:S04]  /*03f0*/  IMAD.WIDE R8, R2, 0x4, R8 ;  /* 0x0000000402087825 */ /* 0x001fc800078e0208 */
[----:B------:R-:W-:Y:S01]  /*0400*/  @!P2 FMUL R5, R5, 16777216 ;  /* 0x4b8000000505a820 */ /* 0x000fe20000400000 */
[----:B------:R-:W-:Y:S01]  /*0410*/  FADD R19, R19, 9.9999997473787516356e-06 ;  /* 0x3727c5ac13137421 */ /* 0x000fe20000000000 */
[----:B------:R-:W-:Y:S01]  /*0420*/  FADD R30, R34, -R30 ;  /* 0x8000001e221e7221 */ /* 0x000fe20000000000 */
[----:B------:R-:W0:Y:S01]  /*0430*/  MUFU.RCP R10, R10 ;  /* 0x0000000a000a7308 */ /* 0x000e220000001000 */
[----:B-1----:R-:W-:-:S04]  /*0440*/  IMAD.WIDE R6, R0, 0x4, R6 ;  /* 0x0000000400067825 */ /* 0x002fc800078e0206 */
[----:B---3--:R-:W-:Y:S02]  /*0450*/  FMUL R16, R4, R5 ;  /* 0x0000000504107220 */ /* 0x008fe40000400000 */
[----:B------:R-:W3:Y:S02]  /*0460*/  LDG.E.128 R4, desc[UR4][R6.64] ;  /* 0x0000000406047981 */ /* 0x000ee4000c1e1d00 */
[----:B------:R-:W-:Y:S02]  /*0470*/  FMUL R16, R16, R29 ;  /* 0x0000001d10107220 */ /* 0x000fe40000400000 */
[----:B------:R-:W1:Y:S01]  /*0480*/  LDC.64 R28, c[0x0][0x210] ;  /* 0x00008400ff1c7b82 */ /* 0x000e620000000a00 */
[----:B0-----:R-:W-:Y:S01]  /*0490*/  FMUL R17, R10, R17 ;  /* 0x000000110a117220 */ /* 0x001fe20000400000 */
[----:B------:R-:W-:Y:S01]  /*04a0*/  FFMA R21, R21, R16, R25 ;  /* 0x0000001015157223 */ /* 0x000fe20000000019 */
[----:B------:R-:W3:Y:S01]  /*04b0*/  LDG.E.EL.128 R8, desc[UR4][R8.64] ;  /* 0x0000000408087981 */ /* 0x000ee2000c2e1d00 */
[----:B------:R-:W0:Y:S02]  /*04c0*/  MUFU.SQRT R16, R19 ;  /* 0x0000001300107308 */ /* 0x000e240000002000 */
[----:B0-----:R-:W-:-:S02]  /*04d0*/  FSETP.GT.AND P3, PT, R16, 8.50705917302346158658e+37, PT ;  /* 0x7e8000001000780b */ /* 0x001fc40003f64000 */
[----:B------:R-:W-:Y:S01]  /*04e0*/  FSETP.GEU.AND P4, PT, R16, 1.175494350822287508e-38, PT ;  /* 0x008000001000780b */ /* 0x000fe20003f8e000 */
[----:B------:R-:W-:-:S10]  /*04f0*/  FMUL R17, R17, R30 ;  /* 0x0000001e11117220 */ /* 0x000fd40000400000 */
[----:B------:R-:W-:-:S04]  /*0500*/  @P3 FMUL R16, R16, 0.25 ;  /* 0x3e80000010103820 */ /* 0x000fc80000400000 */
[----:B------:R-:W-:-:S04]  /*0510*/  @!P4 FMUL R16, R16, 16777216 ;  /* 0x4b8000001010c820 */ /* 0x000fc80000400000 */
[----:B------:R-:W0:Y:S01]  /*0520*/  MUFU.RCP R24, R16 ;  /* 0x0000001000187308 */ /* 0x000e220000001000 */
[----:B------:R-:W-:Y:S01]  /*0530*/  FFMA R22, R22, R17, R26 ;  /* 0x0000001116167223 */ /* 0x000fe2000000001a */
[----:B------:R-:W-:-:S05]  /*0540*/  FSEL R17, R3, 1, P3 ;  /* 0x3f80000003117808 */ /* 0x000fca0001800000 */
[----:B------:R-:W-:-:S04]  /*0550*/  @!P4 FMUL R17, R17, 16777216 ;  /* 0x4b8000001111c820 */ /* 0x000fc80000400000 */
[----:B0-----:R-:W-:Y:S02]  /*0560*/  FMUL R24, R24, R17 ;  /* 0x0000001118187220 */ /* 0x001fe40000400000 */
[----:B------:R-:W0:Y:S02]  /*0570*/  LDC.64 R16, c[0x0][0x260] ;  /* 0x00009800ff107b82 */ /* 0x000e240000000a00 */
[----:B0-----:R-:W-:-:S04]  /*0580*/  IMAD.WIDE R16, R2, 0x4, R16 ;  /* 0x0000000402107825 */ /* 0x001fc800078e0210 */
[----:B--2---:R-:W-:Y:S01]  /*0590*/  FADD R12, R12, 9.9999997473787516356e-06 ;  /* 0x3727c5ac0c0c7421 */ /* 0x004fe20000000000 */
[----:B------:R-:W-:Y:S01]  /*05a0*/  FADD R13, R13, 9.9999997473787516356e-06 ;  /* 0x3727c5ac0d0d7421 */ /* 0x000fe20000000000 */
[----:B------:R-:W-:-:S04]  /*05b0*/  FADD R14, R14, 9.9999997473787516356e-06 ;  /* 0x3727c5ac0e0e7421 */ /* 0x000fc80000000000 */
[----:B------:R-:W0:Y:S01]  /*05c0*/  MUFU.SQRT R12, R12 ;  /* 0x0000000c000c7308 */ /* 0x000e220000002000 */
[----:B------:R-:W-:-:S07]  /*05d0*/  FADD R15, R15, 9.9999997473787516356e-06 ;  /* 0x3727c5ac0f0f7421 */ /* 0x000fce0000000000 */
[----:B------:R-:W2:Y:S08]  /*05e0*/  MUFU.SQRT R13, R13 ;  /* 0x0000000d000d7308 */ /* 0x000eb00000002000 */
[----:B------:R-:W4:Y:S01]  /*05f0*/  MUFU.SQRT R14, R14 ;  /* 0x0000000e000e7308 */ /* 0x000f220000002000 */
[----:B0-----:R-:W-:-:S07]  /*0600*/  FSETP.GT.AND P0, PT, R12, 8.50705917302346158658e+37, PT ;  /* 0x7e8000000c00780b */ /* 0x001fce0003f04000 */
[----:B------:R-:W0:Y:S01]  /*0610*/  MUFU.SQRT R15, R15 ;  /* 0x0000000f000f7308 */ /* 0x000e220000002000 */
[----:B--2---:R-:W-:Y:S02]  /*0620*/  FSETP.GT.AND P2, PT, R13, 8.50705917302346158658e+37, PT ;  /* 0x7e8000000d00780b */ /* 0x004fe40003f44000 */
[----:B------:R-:W-:Y:S02]  /*0630*/  FSETP.GEU.AND P1, PT, R12, 1.175494350822287508e-38, PT ;  /* 0x008000000c00780b */ /* 0x000fe40003f2e000 */
[----:B----4-:R-:W-:Y:S01]  /*0640*/  FSETP.GT.AND P6, PT, R14, 8.50705917302346158658e+37, PT ;  /* 0x7e8000000e00780b */ /* 0x010fe20003fc4000 */
[----:B------:R-:W-:Y:S01]  /*0650*/  @P0 FMUL R12, R12, 0.25 ;  /* 0x3e8000000c0c0820 */ /* 0x000fe20000400000 */
[----:B------:R-:W-:Y:S02]  /*0660*/  FSEL R18, R3, 1, P0 ;  /* 0x3f80000003127808 */ /* 0x000fe40000000000 */
[----:B------:R-:W-:Y:S02]  /*0670*/  FSETP.GEU.AND P3, PT, R13, 1.175494350822287508e-38, PT ;  /* 0x008000000d00780b */ /* 0x000fe40003f6e000 */
[----:B0-----:R-:W-:-:S02]  /*0680*/  FSETP.GT.AND P5, PT, R15, 8.50705917302346158658e+37, PT ;  /* 0x7e8000000f00780b */ /* 0x001fc40003fa4000 */
[----:B------:R-:W-:Y:S02]  /*0690*/  FSETP.GEU.AND P4, PT, R14, 1.175494350822287508e-38, PT ;  /* 0x008000000e00780b */ /* 0x000fe40003f8e000 */
[----:B------:R-:W-:Y:S01]  /*06a0*/  FSETP.GEU.AND P0, PT, R15, 1.175494350822287508e-38, PT ;  /* 0x008000000f00780b */ /* 0x000fe20003f0e000 */
[----:B---3--:R-:W-:Y:S01]  /*06b0*/  FADD R4, R4, -R8 ;  /* 0x8000000804047221 */ /* 0x008fe20000000000 */
[----:B------:R-:W-:Y:S02]  /*06c0*/  FADD R5, R5, -R9 ;  /* 0x8000000905057221 */ /* 0x000fe40000000000 */
[----:B------:R-:W0:Y:S01]  /*06d0*/  LDC.64 R8, c[0x0][0x258] ;  /* 0x00009600ff087b82 */ /* 0x000e220000000a00 */
[----:B------:R-:W-:Y:S01]  /*06e0*/  @P2 FMUL R13, R13, 0.25 ;  /* 0x3e8000000d0d2820 */ /* 0x000fe20000400000 */
[----:B------:R-:W-:-:S03]  /*06f0*/  @P6 FMUL R14, R14, 0.25 ;  /* 0x3e8000000e0e6820 */ /* 0x000fc60000400000 */
[----:B------:R-:W-:Y:S01]  /*0700*/  @P5 FMUL R15, R15, 0.25 ;  /* 0x3e8000000f0f5820 */ /* 0x000fe20000400000 */
[----:B------:R-:W-:Y:S01]  /*0710*/  @!P3 FMUL R13, R13, 16777216 ;  /* 0x4b8000000d0db820 */ /* 0x000fe20000400000 */
[----:B------:R-:W-:Y:S02]  /*0720*/  @!P4 FMUL R14, R14, 16777216 ;  /* 0x4b8000000e0ec820 */ /* 0x000fe40000400000 */
[----:B------:R-:W-:Y:S01]  /*0730*/  @!P0 FMUL R15, R15, 16777216 ;  /* 0x4b8000000f0f8820 */ /* 0x000fe20000400000 */
[----:B------:R-:W-:Y:S02]  /*0740*/  @!P1 FMUL R12, R12, 16777216 ;  /* 0x4b8000000c0c9820 */ /* 0x000fe40000400000 */
[----:B------:R-:W-:Y:S01]  /*0750*/  MUFU.RCP R13, R13 ;  /* 0x0000000d000d7308 */ /* 0x000fe20000001000 */
[----:B------:R-:W-:Y:S01]  /*0760*/  FADD R6, R6, -R10 ;  /* 0x8000000a06067221 */ /* 0x000fe20000000000 */
[----:B------:R-:W-:-:S06]  /*0770*/  FSEL R19, R3, 1, P6 ;  /* 0x3f80000003137808 */ /* 0x000fcc0003000000 */
[----:B------:R2:W3:Y:S01]  /*0780*/  MUFU.RCP R25, R12 ;  /* 0x0000000c00197308 */ /* 0x0004e20000001000 */
[----:B------:R-:W-:-:S07]  /*0790*/  FSEL R10, R3, 1, P5 ;  /* 0x3f800000030a7808 */ /* 0x000fce0002800000 */
[----:B------:R-:W4:Y:S01]  /*07a0*/  MUFU.RCP R14, R14 ;  /* 0x0000000e000e7308 */ /* 0x000f220000001000 */
[----:B--2---:R-:W-:-:S07]  /*07b0*/  FSEL R12, R3, 1, P2 ;  /* 0x3f800000030c7808 */ /* 0x004fce0001000000 */
[----:B------:R-:W2:Y:S01]  /*07c0*/  MUFU.RCP R15, R15 ;  /* 0x0000000f000f7308 */ /* 0x000ea20000001000 */
[----:B------:R-:W-:Y:S01]  /*07d0*/  @!P1 FMUL R18, R18, 16777216 ;  /* 0x4b80000012129820 */ /* 0x000fe20000400000 */
[----:B------:R-:W-:Y:S01]  /*07e0*/  @!P3 FMUL R12, R12, 16777216 ;  /* 0x4b8000000c0cb820 */ /* 0x000fe20000400000 */
[----:B------:R-:W-:Y:S01]  /*07f0*/  @!P4 FMUL R19, R19, 16777216 ;  /* 0x4b8000001313c820 */ /* 0x000fe20000400000 */
[----:B0-----:R-:W-:-:S04]  /*0800*/  IMAD.WIDE R8, R2, 0x4, R8 ;  /* 0x0000000402087825 */ /* 0x001fc800078e0208 */
[----:B------:R-:W-:Y:S01]  /*0810*/  @!P0 FMUL R10, R10, 16777216 ;  /* 0x4b8000000a0a8820 */ /* 0x000fe20000400000 */
[----:B---3--:R-:W-:Y:S01]  /*0820*/  FMUL R25, R25, R18 ;  /* 0x0000001219197220 */ /* 0x008fe20000400000 */
[----:B------:R-:W-:Y:S01]  /*0830*/  FMUL R2, R13, R12 ;  /* 0x0000000c0d027220 */ /* 0x000fe20000400000 */
[----:B----4-:R-:W-:Y:S02]  /*0840*/  FMUL R3, R14, R19 ;  /* 0x000000130e037220 */ /* 0x010fe40000400000 */
[----:B------:R-:W3:Y:S01]  /*0850*/  LDG.E.EL.128 R16, desc[UR4][R16.64] ;  /* 0x0000000410107981 */ /* 0x000ee2000c2e1d00 */
[----:B--2---:R-:W-:-:S03]  /*0860*/  FMUL R10, R15, R10 ;  /* 0x0000000a0f0a7220 */ /* 0x004fc60000400000 */
[----:B------:R-:W3:Y:S01]  /*0870*/  LDG.E.EL.128 R12, desc[UR4][R8.64] ;  /* 0x00000004080c7981 */ /* 0x000ee2000c2e1d00 */
[----:B------:R-:W-:Y:S01]  /*0880*/  FADD R31, R35, -R31 ;  /* 0x8000001f231f7221 */ /* 0x000fe20000000000 */
[----:B------:R-:W-:Y:S01]  /*0890*/  FADD R7, R7, -R11 ;  /* 0x8000000b07077221 */ /* 0x000fe20000000000 */
[----:B------:R-:W-:Y:S01]  /*08a0*/  FMUL R25, R25, R4 ;  /* 0x0000000419197220 */ /* 0x000fe20000400000 */
[----:B------:R-:W-:Y:S01]  /*08b0*/  FMUL R2, R2, R5 ;  /* 0x0000000502027220 */ /* 0x000fe20000400000 */
[----:B------:R-:W-:Y:S01]  /*08c0*/  FMUL R24, R24, R31 ;  /* 0x0000001f18187220 */ /* 0x000fe20000400000 */
[----:B------:R-:W-:Y:S01]  /*08d0*/  FMUL R3, R3, R6 ;  /* 0x0000000603037220 */ /* 0x000fe20000400000 */
[----:B------:R-:W-:Y:S02]  /*08e0*/  FMUL R10, R10, R7 ;  /* 0x000000070a0a7220 */ /* 0x000fe40000400000 */
[----:B------:R-:W-:Y:S01]  /*08f0*/  FFMA R23, R23, R24, R27 ;  /* 0x0000001817177223 */ /* 0x000fe2000000001b */
[----:B-1----:R-:W-:-:S04]  /*0900*/  IMAD.WIDE R28, R0, 0x4, R28 ;  /* 0x00000004001c7825 */ /* 0x002fc800078e021c */
[----:B---3--:R-:W-:Y:S01]  /*0910*/  FFMA R25, R12, R25, R16 ;  /* 0x000000190c197223 */ /* 0x008fe20000000010 */
[----:B------:R-:W-:Y:S01]  /*0920*/  FFMA R2, R13, R2, R17 ;  /* 0x000000020d027223 */ /* 0x000fe20000000011 */
[----:B------:R-:W-:Y:S01]  /*0930*/  FFMA R3, R14, R3, R18 ;  /* 0x000000030e037223 */ /* 0x000fe20000000012 */
[----:B------:R-:W-:Y:S02]  /*0940*/  FFMA R10, R15, R10, R19 ;  /* 0x0000000a0f0a7223 */ /* 0x000fe40000000013 */
[C---:B------:R-:W-:Y:S01]  /*0950*/  FSETP.GEU.AND P0, PT, R20.reuse, -R25, PT ;  /* 0x800000191400720b */ /* 0x040fe20003f0e000 */
[----:B------:R-:W-:Y:S01]  /*0960*/  FADD R20, R20, R25 ;  /* 0x0000001914147221 */ /* 0x000fe20000000000 */
[C---:B------:R-:W-:Y:S01]  /*0970*/  FSETP.GEU.AND P1, PT, R21.reuse, -R2, PT ;  /* 0x800000021500720b */ /* 0x040fe20003f2e000 */
[----:B------:R-:W-:Y:S01]  /*0980*/  FADD R2, R21, R2 ;  /* 0x0000000215027221 */ /* 0x000fe20000000000 */
[C---:B------:R-:W-:Y:S01]  /*0990*/  FSETP.GEU.AND P2, PT, R22.reuse, -R3, PT ;  /* 0x800000031600720b */ /* 0x040fe20003f4e000 */
[----:B------:R-:W-:Y:S01]  /*09a0*/  FADD R3, R22, R3 ;  /* 0x0000000316037221 */ /* 0x000fe20000000000 */
[C---:B------:R-:W-:Y:S01]  /*09b0*/  FSETP.GEU.AND P3, PT, R23.reuse, -R10, PT ;  /* 0x8000000a1700720b */ /* 0x040fe20003f6e000 */
[----:B------:R-:W-:Y:S01]  /*09c0*/  FADD R10, R23, R10 ;  /* 0x0000000a170a7221 */ /* 0x000fe20000000000 */
[----:B------:R-:W-:-:S02]  /*09d0*/  FSEL R20, R20, RZ, P0 ;  /* 0x000000ff14147208 */ /* 0x000fc40000000000 */
[----:B------:R-:W-:Y:S02]  /*09e0*/  FSEL R21, R2, RZ, P1 ;  /* 0x000000ff02157208 */ /* 0x000fe40000800000 */
[----:B------:R-:W-:Y:S02]  /*09f0*/  FSEL R22, R3, RZ, P2 ;  /* 0x000000ff03167208 */ /* 0x000fe40001000000 */
[----:B------:R-:W-:-:S05]  /*0a00*/  FSEL R23, R10, RZ, P3 ;  /* 0x000000ff0a177208 */ /* 0x000fca0001800000 */
[----:B------:R-:W-:Y:S01]  /*0a10*/  STG.E.128 desc[UR4][R28.64], R20 ;  /* 0x000000141c007986 */ /* 0x000fe2000c101d04 */
[----:B------:R-:W-:Y:S05]  /*0a20*/  EXIT ;  /* 0x000000000000794d */ /* 0x000fea0003800000 */
.L_x_0:
[----:B------:R-:W-:-:S00]  /*0a30*/  BRA `(.L_x_0) ;  /* 0xfffffffc00fc7947 */ /* 0x000fc0000383ffff */
[----:B------:R-:W-:-:S00]  /*0a40*/  NOP ;  /* 0x0000000000007918 */ /* 0x000fc00000000000 */
        /* <DEDUP_REMOVED lines=11> */
.L_x_1:


//--------------------- .nv.global.init           --------------------------
	.section	.nv.global.init,"aw",@progbits
.nv.global.init:
	.type		_$_str,@object
	.size		_$_str,(_$_str_$_2 - _$_str)
_$_str:
        /*0000*/ 	.byte	0x5f, 0x5f, 0x43, 0x55, 0x44, 0x41, 0x5f, 0x46, 0x54, 0x5a, 0x00
	.type		_$_str_$_2,@object
	.size		_$_str_$_2,(.L_1 - _$_str_$_2)
_$_str_$_2:
        /*000b*/ 	.byte	0x5f, 0x5f, 0x43, 0x55, 0x44, 0x41, 0x5f, 0x50, 0x52, 0x45, 0x43, 0x5f, 0x53, 0x51, 0x52, 0x54
        /*001b*/ 	.byte	0x00
.L_1:


//--------------------- .nv.constant0.triton_poi_fused__native_batch_norm_legit_no_training_add_relu_18 --------------------------
	.section	.nv.constant0.triton_poi_fused__native_batch_norm_legit_no_training_add_relu_18,"a",@progbits
	.sectionflags	@""
	.align	4
.nv.constant0.triton_poi_fused__native_batch_norm_legit_no_training_add_relu_18:
	.zero		620
